	.headerflags	@"EF_CUDA_TEXMODE_UNIFIED EF_CUDA_64BIT_ADDRESS EF_CUDA_ACCELERATORS EF_CUDA_SM90 EF_CUDA_VIRTUAL_SM(EF_CUDA_SM90)"
	.elftype	@"ET_EXEC"


//--------------------- .nv.info                  --------------------------
	.section	.nv.info,"",@"SHT_CUDA_INFO"
	.align	4


	//----- nvinfo : EIATTR_REGCOUNT
	.align		4
        /*0000*/ 	.byte	0x04, 0x2f
        /*0002*/ 	.short	(.L_1 - .L_0)
	.align		4
.L_0:
        /*0004*/ 	.word	index@(triton_poi_fused_native_batch_norm_backward_2)
        /*0008*/ 	.word	0x00000010


	//----- nvinfo : EIATTR_MIN_STACK_SIZE
	.align		4
.L_1:
        /*000c*/ 	.byte	0x04, 0x12
        /*000e*/ 	.short	(.L_3 - .L_2)
	.align		4
.L_2:
        /*0010*/ 	.word	index@(triton_poi_fused_native_batch_norm_backward_2)
        /*0014*/ 	.word	0x00000000


	//----- nvinfo : EIATTR_FRAME_SIZE
	.align		4
.L_3:
        /*0018*/ 	.byte	0x04, 0x11
        /*001a*/ 	.short	(.L_5 - .L_4)
	.align		4
.L_4:
        /*001c*/ 	.word	index@(triton_poi_fused_native_batch_norm_backward_2)
        /*0020*/ 	.word	0x00000000


	//----- nvinfo : EIATTR_MIN_STACK_SIZE
	.align		4
.L_5:
        /*0024*/ 	.byte	0x04, 0x12
        /*0026*/ 	.short	(.L_7 - .L_6)
	.align		4
.L_6:
        /*0028*/ 	.word	index@(triton_poi_fused_native_batch_norm_backward_2)
        /*002c*/ 	.word	0x00000000
.L_7:


//--------------------- .nv.info.triton_poi_fused_native_batch_norm_backward_2 --------------------------
	.section	.nv.info.triton_poi_fused_native_batch_norm_backward_2,"",@"SHT_CUDA_INFO"
	.sectionflags	@""
	.align	4


	//----- nvinfo : EIATTR_CUDA_API_VERSION
	.align		4
        /*0000*/ 	.byte	0x04, 0x37
        /*0002*/ 	.short	(.L_9 - .L_8)
.L_8:
        /*0004*/ 	.word	0x0000007c


	//----- nvinfo : EIATTR_KPARAM_INFO
	.align		4
.L_9:
        /*0008*/ 	.byte	0x04, 0x17
        /*000a*/ 	.short	(.L_11 - .L_10)
.L_10:
        /*000c*/ 	.word	0x00000000
        /*0010*/ 	.short	0x0003
        /*0012*/ 	.short	0x0018
        /*0014*/ 	.byte	0x00, 0xf0, 0x11, 0x00


	//----- nvinfo : EIATTR_KPARAM_INFO
	.align		4
.L_11:
        /*0018*/ 	.byte	0x04, 0x17
        /*001a*/ 	.short	(.L_13 - .L_12)
.L_12:
        /*001c*/ 	.word	0x00000000
        /*0020*/ 	.short	0x0002
        /*0022*/ 	.short	0x0010
        /*0024*/ 	.byte	0x00, 0xf4, 0x21, 0x00


	//----- nvinfo : EIATTR_KPARAM_INFO
	.align		4
.L_13:
        /*0028*/ 	.byte	0x04, 0x17
        /*002a*/ 	.short	(.L_15 - .L_14)
.L_14:
        /*002c*/ 	.word	0x00000000
        /*0030*/ 	.short	0x0001
        /*0032*/ 	.short	0x0008
        /*0034*/ 	.byte	0x00, 0xf4, 0x21, 0x00


	//----- nvinfo : EIATTR_KPARAM_INFO
	.align		4
.L_15:
        /*0038*/ 	.byte	0x04, 0x17
        /*003a*/ 	.short	(.L_17 - .L_16)
.L_16:
        /*003c*/ 	.word	0x00000000
        /*0040*/ 	.short	0x0000
        /*0042*/ 	.short	0x0000
        /*0044*/ 	.byte	0x00, 0xf4, 0x21, 0x00


	//----- nvinfo : EIATTR_SPARSE_MMA_MASK
	.align		4
.L_17:
        /*0048*/ 	.byte	0x03, 0x50
        /*004a*/ 	.short	0x0000


	//----- nvinfo : EIATTR_MAXREG_COUNT
	.align		4
        /*004c*/ 	.byte	0x03, 0x1b
        /*004e*/ 	.short	0x00ff


	//----- nvinfo : EIATTR_EXIT_INSTR_OFFSETS
	.align		4
        /*0050*/ 	.byte	0x04, 0x1c
        /*0052*/ 	.short	(.L_19 - .L_18)


	//   ....[0]....
.L_18:
        /*0054*/ 	.word	0x000001e0


	//   ....[1]....
        /*0058*/ 	.word	0x00000200


	//----- nvinfo : EIATTR_REQNTID
	.align		4
.L_19:
        /*005c*/ 	.byte	0x04, 0x10
        /*005e*/ 	.short	(.L_21 - .L_20)
.L_20:
        /*0060*/ 	.word	0x00000020
        /*0064*/ 	.word	0x00000001
        /*0068*/ 	.word	0x00000001


	//----- nvinfo : EIATTR_CBANK_PARAM_SIZE
	.align		4
.L_21:
        /*006c*/ 	.byte	0x03, 0x19
        /*006e*/ 	.short	0x001c


	//----- nvinfo : EIATTR_PARAM_CBANK
	.align		4
        /*0070*/ 	.byte	0x04, 0x0a
        /*0072*/ 	.short	(.L_23 - .L_22)
	.align		4
.L_22:
        /*0074*/ 	.word	index@(.nv.constant0.triton_poi_fused_native_batch_norm_backward_2)
        /*0078*/ 	.short	0x0210
        /*007a*/ 	.short	0x001c


	//----- nvinfo : EIATTR_SW_WAR
	.align		4
.L_23:
        /*007c*/ 	.byte	0x04, 0x36
        /*007e*/ 	.short	(.L_25 - .L_24)
.L_24:
        /*0080*/ 	.word	0x00000008
.L_25:


//--------------------- .nv.callgraph             --------------------------
	.section	.nv.callgraph,"",@"SHT_CUDA_CALLGRAPH"
	.align	4
	.sectionentsize	8
	.align		4
        /*0000*/ 	.word	0x00000000
	.align		4
        /*0004*/ 	.word	0xffffffff
	.align		4
        /*0008*/ 	.word	0x00000000
	.align		4
        /*000c*/ 	.word	0xfffffffe
	.align		4
        /*0010*/ 	.word	0x00000000
	.align		4
        /*0014*/ 	.word	0xfffffffd
	.align		4
        /*0018*/ 	.word	0x00000000
	.align		4
        /*001c*/ 	.word	0xfffffffc


//--------------------- .text.triton_poi_fused_native_batch_norm_backward_2 --------------------------
	.section	.text.triton_poi_fused_native_batch_norm_backward_2,"ax",@progbits
	.align	128
        .global         triton_poi_fused_native_batch_norm_backward_2
        .type           triton_poi_fused_native_batch_norm_backward_2,@function
        .size           triton_poi_fused_native_batch_norm_backward_2,(.L_x_1 - triton_poi_fused_native_batch_norm_backward_2)
        .other          triton_poi_fused_native_batch_norm_backward_2,@"STO_CUDA_ENTRY STV_DEFAULT"
triton_poi_fused_native_batch_norm_backward_2:
.text.triton_poi_fused_native_batch_norm_backward_2:
[----:B------:R-:W0:Y:S02]  /*0000*/  LDC R1, c[0x0][0x28] ;  /* 0x00000a00ff017b82 */ /* 0x000e240000000800 */
[----:B------:R-:W1:Y:S01]  /*0010*/  S2R R0, SR_TID.X ;  /* 0x0000000000007919 */ /* 0x000e620000002100 */
[----:B------:R-:W2:Y:S01]  /*0020*/  LDC.64 R2, c[0x0][0x210] ;  /* 0x00008400ff027b82 */ /* 0x000ea20000000a00 */
[----:B------:R-:W-:Y:S01]  /*0030*/  IMAD.MOV.U32 R13, RZ, RZ, RZ ;  /* 0x000000ffff0d7224 */ /* 0x000fe200078e00ff */
[----:B------:R-:W-:Y:S01]  /*0040*/  ULDC.64 UR4, c[0x0][0x208] ;  /* 0x0000820000047ab9 */ /* 0x000fe20000000a00 */
[----:B------:R-:W3:Y:S05]  /*0050*/  S2R R9, SR_CTAID.X ;  /* 0x0000000000097919 */ /* 0x000eea0000002500 */
[----:B------:R-:W4:Y:S01]  /*0060*/  LDC.64 R4, c[0x0][0x218] ;  /* 0x00008600ff047b82 */ /* 0x000f220000000a00 */
[----:B-1----:R-:W-:Y:S01]  /*0070*/  IMAD.SHL.U32 R0, R0, 0x2, RZ ;  /* 0x0000000200007824 */ /* 0x002fe200078e00ff */
[----:B---3--:R-:W-:-:S04]  /*0080*/  SHF.R.S32.HI R6, RZ, 0x19, R9 ;  /* 0x00000019ff067819 */ /* 0x008fc80000011409 */
[----:B------:R-:W-:Y:S02]  /*0090*/  LOP3.LUT R0, R0, 0x3e, RZ, 0xc0, !PT ;  /* 0x0000003e00007812 */ /* 0x000fe400078ec0ff */
[----:B------:R-:W-:-:S03]  /*00a0*/  SGXT R6, R6, 0x1 ;  /* 0x000000010606781a */ /* 0x000fc60000000200 */
[----:B------:R-:W-:-:S04]  /*00b0*/  IMAD R9, R9, 0x40, R0 ;  /* 0x0000004009097824 */ /* 0x000fc800078e0200 */
[C---:B------:R-:W-:Y:S01]  /*00c0*/  VIADD R11, R9.reuse, 0x80 ;  /* 0x00000080090b7836 */ /* 0x040fe20000000000 */
[----:B------:R-:W-:Y:S02]  /*00d0*/  LEA.HI R6, R6, R9, RZ, 0x2 ;  /* 0x0000000906067211 */ /* 0x000fe400078f10ff */
[----:B------:R-:W-:Y:S01]  /*00e0*/  ISETP.GE.AND P0, PT, R9, 0x40, PT ;  /* 0x000000400900780c */ /* 0x000fe20003f06270 */
[----:B--2---:R-:W-:Y:S01]  /*00f0*/  IMAD.WIDE R2, R11, 0x4, R2 ;  /* 0x000000040b027825 */ /* 0x004fe200078e0202 */
[----:B------:R-:W-:Y:S02]  /*0100*/  SHF.R.S32.HI R6, RZ, 0x2, R6 ;  /* 0x00000002ff067819 */ /* 0x000fe40000011406 */
[----:B------:R-:W-:Y:S02]  /*0110*/  CS2R R10, SRZ ;  /* 0x00000000000a7805 */ /* 0x000fe4000001ff00 */
[----:B------:R-:W-:-:S04]  /*0120*/  LEA.HI R0, R6, R6, RZ, 0x2 ;  /* 0x0000000606007211 */ /* 0x000fc800078f10ff */
[----:B------:R-:W-:Y:S01]  /*0130*/  LOP3.LUT R7, R0, 0xfffffffc, RZ, 0xc0, !PT ;  /* 0xfffffffc00077812 */ /* 0x000fe200078ec0ff */
[----:B------:R-:W-:Y:S02]  /*0140*/  HFMA2.MMA R0, -RZ, RZ, 0, 0 ;  /* 0x00000000ff007435 */ /* 0x000fe400000001ff */
[----:B------:R-:W2:Y:S01]  /*0150*/  @!P0 LDG.E.64 R10, desc[UR4][R2.64] ;  /* 0x00000004020a8981 */ /* 0x000ea2000c1e1b00 */
[----:B------:R-:W-:-:S05]  /*0160*/  IADD3 R7, R6, -R7, RZ ;  /* 0x8000000706077210 */ /* 0x000fca0007ffe0ff */
[----:B----4-:R-:W-:Y:S02]  /*0170*/  IMAD.WIDE R4, R7, 0x4, R4 ;  /* 0x0000000407047825 */ /* 0x010fe400078e0204 */
[----:B------:R-:W1:Y:S03]  /*0180*/  LDC.64 R6, c[0x0][0x220] ;  /* 0x00008800ff067b82 */ /* 0x000e660000000a00 */
[----:B------:R-:W2:Y:S04]  /*0190*/  @!P0 LDG.E.EL R13, desc[UR4][R4.64] ;  /* 0x00000004040d8981 */ /* 0x000ea8000c2e1900 */
[----:B------:R-:W3:Y:S01]  /*01a0*/  @!P0 LDG.E.EL R0, desc[UR4][R4.64] ;  /* 0x0000000404008981 */ /* 0x000ee2000c2e1900 */
[----:B-1----:R-:W-:-:S04]  /*01b0*/  IMAD.WIDE R6, R9, 0x4, R6 ;  /* 0x0000000409067825 */ /* 0x002fc800078e0206 */
[----:B--2---:R-:W-:Y:S01]  /*01c0*/  FADD R10, -R13, R10 ;  /* 0x0000000a0d0a7221 */ /* 0x004fe20000000100 */
[----:B---3--:R-:W-:Y:S01]  /*01d0*/  FADD R11, -R0, R11 ;  /* 0x0000000b000b7221 */ /* 0x008fe20000000100 */
[----:B------:R-:W-:Y:S06]  /*01e0*/  @P0 EXIT ;  /* 0x000000000000094d */ /* 0x000fec0003800000 */
[----:B------:R-:W-:Y:S01]  /*01f0*/  STG.E.64 desc[UR4][R6.64], R10 ;  /* 0x0000000a06007986 */ /* 0x000fe2000c101b04 */
[----:B------:R-:W-:Y:S05]  /*0200*/  EXIT ;  /* 0x000000000000794d */ /* 0x000fea0003800000 */
.L_x_0:
[----:B------:R-:W-:-:S00]  /*0210*/  BRA `(.L_x_0) ;  /* 0xfffffffc00fc7947 */ /* 0x000fc0000383ffff */
[----:B------:R-:W-:-:S00]  /*0220*/  NOP ;  /* 0x0000000000007918 */ /* 0x000fc00000000000 */
        /* <DEDUP_REMOVED lines=13> */
.L_x_1:


//--------------------- .nv.constant0.triton_poi_fused_native_batch_norm_backward_2 --------------------------
	.section	.nv.constant0.triton_poi_fused_native_batch_norm_backward_2,"a",@progbits
	.sectionflags	@""
	.align	4
.nv.constant0.triton_poi_fused_native_batch_norm_backward_2:
	.zero		556
